//
// Generated by NVIDIA NVVM Compiler
//
// Compiler Build ID: CL-36424714
// Cuda compilation tools, release 13.0, V13.0.88
// Based on NVVM 20.0.0
//

.version 9.0
.target sm_100
.address_size 64

	// .globl	_Z21GPUKernel_update_gridPiiffffffPfS0_S0_
.extern .shared .align 16 .b8 shared[];

.visible .entry _Z21GPUKernel_update_gridPiiffffffPfS0_S0_(
	.param .u64 .ptr .align 1 _Z21GPUKernel_update_gridPiiffffffPfS0_S0__param_0,
	.param .u32 _Z21GPUKernel_update_gridPiiffffffPfS0_S0__param_1,
	.param .f32 _Z21GPUKernel_update_gridPiiffffffPfS0_S0__param_2,
	.param .f32 _Z21GPUKernel_update_gridPiiffffffPfS0_S0__param_3,
	.param .f32 _Z21GPUKernel_update_gridPiiffffffPfS0_S0__param_4,
	.param .f32 _Z21GPUKernel_update_gridPiiffffffPfS0_S0__param_5,
	.param .f32 _Z21GPUKernel_update_gridPiiffffffPfS0_S0__param_6,
	.param .f32 _Z21GPUKernel_update_gridPiiffffffPfS0_S0__param_7,
	.param .u64 .ptr .align 1 _Z21GPUKernel_update_gridPiiffffffPfS0_S0__param_8,
	.param .u64 .ptr .align 1 _Z21GPUKernel_update_gridPiiffffffPfS0_S0__param_9,
	.param .u64 .ptr .align 1 _Z21GPUKernel_update_gridPiiffffffPfS0_S0__param_10
)
{
	.reg .pred 	%p<25>;
	.reg .b32 	%r<99>;
	.reg .b32 	%f<86>;
	.reg .b64 	%rd<22>;

	ld.param.u64 	%rd7, [_Z21GPUKernel_update_gridPiiffffffPfS0_S0__param_0];
	ld.param.u32 	%r37, [_Z21GPUKernel_update_gridPiiffffffPfS0_S0__param_1];
	ld.param.f32 	%f22, [_Z21GPUKernel_update_gridPiiffffffPfS0_S0__param_2];
	ld.param.f32 	%f23, [_Z21GPUKernel_update_gridPiiffffffPfS0_S0__param_3];
	ld.param.f32 	%f24, [_Z21GPUKernel_update_gridPiiffffffPfS0_S0__param_4];
	ld.param.f32 	%f25, [_Z21GPUKernel_update_gridPiiffffffPfS0_S0__param_5];
	ld.param.f32 	%f26, [_Z21GPUKernel_update_gridPiiffffffPfS0_S0__param_6];
	ld.param.f32 	%f27, [_Z21GPUKernel_update_gridPiiffffffPfS0_S0__param_7];
	ld.param.u64 	%rd4, [_Z21GPUKernel_update_gridPiiffffffPfS0_S0__param_8];
	ld.param.u64 	%rd5, [_Z21GPUKernel_update_gridPiiffffffPfS0_S0__param_9];
	ld.param.u64 	%rd6, [_Z21GPUKernel_update_gridPiiffffffPfS0_S0__param_10];
	cvta.to.global.u64 	%rd1, %rd7;
	mov.u32 	%r38, %ctaid.x;
	mov.u32 	%r1, %ntid.x;
	mov.u32 	%r2, %tid.x;
	mad.lo.s32 	%r3, %r38, %r1, %r2;
	mov.u32 	%r39, %ctaid.y;
	mov.u32 	%r4, %ntid.y;
	mov.u32 	%r5, %tid.y;
	mad.lo.s32 	%r6, %r39, %r4, %r5;
	mul.lo.s32 	%r7, %r37, %r3;
	add.s32 	%r8, %r7, %r6;
	mul.lo.s32 	%r9, %r4, %r2;
	add.s32 	%r40, %r9, %r5;
	mul.wide.s32 	%rd8, %r8, 4;
	add.s64 	%rd2, %rd1, %rd8;
	ld.global.u32 	%r41, [%rd2];
	shl.b32 	%r42, %r40, 2;
	mov.u32 	%r43, shared;
	add.s32 	%r10, %r43, %r42;
	st.shared.u32 	[%r10], %r41;
	bar.sync 	0;
	max.s32 	%r44, %r3, %r6;
	setp.ge.s32 	%p1, %r44, %r37;
	@%p1 bra 	$L__BB0_26;
	setp.ne.s32 	%p2, %r2, 0;
	@%p2 bra 	$L__BB0_3;
	sub.s32 	%r62, %r7, %r37;
	add.s32 	%r63, %r62, %r6;
	mul.wide.s32 	%rd11, %r63, 4;
	add.s64 	%rd12, %rd1, %rd11;
	ld.global.u32 	%r93, [%rd12];
	add.s32 	%r64, %r4, %r5;
	shl.b32 	%r65, %r64, 2;
	add.s32 	%r67, %r43, %r65;
	ld.shared.u32 	%r94, [%r67];
	bra.uni 	$L__BB0_6;
$L__BB0_3:
	add.s32 	%r45, %r1, -1;
	setp.ne.s32 	%p3, %r2, %r45;
	@%p3 bra 	$L__BB0_5;
	add.s32 	%r53, %r1, -2;
	add.s32 	%r54, %r37, -1;
	setp.lt.s32 	%p4, %r3, %r54;
	add.s32 	%r55, %r3, 1;
	selp.b32 	%r56, %r55, 0, %p4;
	mad.lo.s32 	%r57, %r53, %r4, %r5;
	shl.b32 	%r58, %r57, 2;
	add.s32 	%r60, %r43, %r58;
	ld.shared.u32 	%r93, [%r60];
	mad.lo.s32 	%r61, %r56, %r37, %r6;
	mul.wide.s32 	%rd9, %r61, 4;
	add.s64 	%rd10, %rd1, %rd9;
	ld.global.u32 	%r94, [%rd10];
	bra.uni 	$L__BB0_6;
$L__BB0_5:
	sub.s32 	%r46, %r9, %r4;
	add.s32 	%r47, %r46, %r5;
	shl.b32 	%r48, %r47, 2;
	add.s32 	%r50, %r43, %r48;
	ld.shared.u32 	%r93, [%r50];
	shl.b32 	%r51, %r4, 2;
	add.s32 	%r52, %r10, %r51;
	ld.shared.u32 	%r94, [%r52];
$L__BB0_6:
	setp.ne.s32 	%p5, %r5, 0;
	@%p5 bra 	$L__BB0_8;
	ld.global.u32 	%r95, [%rd2+-4];
	shl.b32 	%r77, %r9, 2;
	add.s32 	%r79, %r43, %r77;
	ld.shared.u32 	%r96, [%r79+4];
	bra.uni 	$L__BB0_11;
$L__BB0_8:
	add.s32 	%r68, %r4, -1;
	setp.ne.s32 	%p6, %r5, %r68;
	@%p6 bra 	$L__BB0_10;
	add.s32 	%r69, %r37, -1;
	setp.lt.u32 	%p7, %r6, %r69;
	add.s32 	%r70, %r6, 1;
	selp.b32 	%r71, %r70, 0, %p7;
	add.s32 	%r72, %r4, %r9;
	shl.b32 	%r73, %r72, 2;
	add.s32 	%r75, %r43, %r73;
	ld.shared.u32 	%r95, [%r75+-8];
	add.s32 	%r76, %r71, %r7;
	mul.wide.s32 	%rd13, %r76, 4;
	add.s64 	%rd14, %rd1, %rd13;
	ld.global.u32 	%r96, [%rd14];
	bra.uni 	$L__BB0_11;
$L__BB0_10:
	ld.shared.u32 	%r95, [%r10+-4];
	ld.shared.u32 	%r96, [%r10+4];
$L__BB0_11:
	cvt.rn.f32.s32 	%f28, %r96;
	cvt.rn.f32.s32 	%f29, %r95;
	neg.f32 	%f30, %f22;
	ld.shared.u32 	%r80, [%r10];
	cvt.rn.f32.s32 	%f31, %r80;
	mul.f32 	%f32, %f30, %f31;
	cvt.rn.f32.s32 	%f33, %r93;
	cvt.rn.f32.s32 	%f34, %r94;
	add.f32 	%f35, %f33, %f34;
	add.f32 	%f36, %f35, %f29;
	add.f32 	%f37, %f36, %f28;
	mul.f32 	%f1, %f37, %f32;
	setp.ge.f32 	%p8, %f1, 0f00000000;
	@%p8 bra 	$L__BB0_25;
	neg.f32 	%f38, %f1;
	neg.f32 	%f39, %f23;
	sub.f32 	%f40, %f38, %f1;
	mul.f32 	%f41, %f40, %f39;
	fma.rn.f32 	%f42, %f41, 0f3BBB989D, 0f3F000000;
	cvt.sat.f32.f32 	%f43, %f42;
	mov.f32 	%f44, 0f4B400001;
	mov.f32 	%f45, 0f437C0000;
	fma.rm.f32 	%f46, %f43, %f45, %f44;
	add.f32 	%f47, %f46, 0fCB40007F;
	neg.f32 	%f48, %f47;
	fma.rn.f32 	%f49, %f41, 0f3FB8AA3B, %f48;
	fma.rn.f32 	%f50, %f41, 0f32A57060, %f49;
	mov.b32 	%r81, %f46;
	shl.b32 	%r82, %r81, 23;
	mov.b32 	%f51, %r82;
	ex2.approx.ftz.f32 	%f52, %f50;
	mul.f32 	%f2, %f52, %f51;
	cvta.to.global.u64 	%rd15, %rd6;
	add.s64 	%rd17, %rd15, %rd8;
	st.global.f32 	[%rd17], %f2;
	cvta.to.global.u64 	%rd18, %rd4;
	add.s64 	%rd3, %rd18, %rd8;
	ld.global.f32 	%f3, [%rd3];
	abs.f32 	%f4, %f25;
	abs.f32 	%f85, %f3;
	setp.lt.f32 	%p9, %f85, %f4;
	@%p9 bra 	$L__BB0_24;
	mul.f32 	%f6, %f4, 0f4B000000;
	setp.gtu.f32 	%p10, %f85, %f6;
	@%p10 bra 	$L__BB0_20;
	div.approx.f32 	%f53, %f85, %f4;
	cvt.rzi.f32.f32 	%f83, %f53;
	neg.f32 	%f8, %f4;
	fma.rn.f32 	%f9, %f8, %f83, %f85;
	mov.b32 	%r27, %f9;
	mov.b32 	%r83, %f4;
	setp.lt.u32 	%p11, %r27, %r83;
	@%p11 bra 	$L__BB0_19;
	setp.lt.u32 	%p12, %r27, -2147483647;
	@%p12 bra 	$L__BB0_17;
	add.f32 	%f58, %f83, 0fBF800000;
	setp.lt.f32 	%p15, %f9, %f8;
	add.f32 	%f59, %f58, 0fBF800000;
	selp.f32 	%f83, %f59, %f58, %p15;
	bra.uni 	$L__BB0_19;
$L__BB0_17:
	add.f32 	%f83, %f83, 0f3F800000;
	add.f32 	%f54, %f4, %f4;
	setp.ltu.f32 	%p13, %f9, %f54;
	@%p13 bra 	$L__BB0_19;
	add.f32 	%f55, %f83, 0f3F800000;
	fma.rn.f32 	%f56, %f4, 0fC0400000, %f9;
	setp.ge.f32 	%p14, %f56, 0f00000000;
	add.f32 	%f57, %f55, 0f3F800000;
	selp.f32 	%f83, %f57, %f55, %p14;
$L__BB0_19:
	fma.rn.f32 	%f85, %f8, %f83, %f85;
	bra.uni 	$L__BB0_24;
$L__BB0_20:
	mov.b32 	%r28, %f85;
	mov.b32 	%r84, %f6;
	and.b32  	%r29, %r84, -8388608;
	and.b32  	%r85, %r28, 8388607;
	or.b32  	%r97, %r85, 1065353216;
	and.b32  	%r86, %r84, 8388607;
	or.b32  	%r31, %r86, 1065353216;
	mov.b32 	%f84, %r97;
	sub.s32 	%r87, %r28, %r29;
	and.b32  	%r88, %r87, -8388608;
	add.s32 	%r98, %r88, 192937984;
	setp.eq.s32 	%p16, %r98, 0;
	@%p16 bra 	$L__BB0_23;
	mov.b32 	%f60, %r31;
	rcp.approx.ftz.f32 	%f16, %f60;
	neg.f32 	%f17, %f60;
$L__BB0_22:
	min.u32 	%r89, %r98, 192937984;
	add.s32 	%r90, %r97, %r89;
	mov.b32 	%f61, %r90;
	mul.f32 	%f62, %f16, %f61;
	fma.rn.f32 	%f63, %f17, %f62, %f61;
	fma.rn.f32 	%f64, %f63, %f16, %f62;
	fma.rn.f32 	%f65, %f17, %f64, %f61;
	fma.rz.f32 	%f66, %f65, %f16, %f64;
	cvt.rzi.f32.f32 	%f67, %f66;
	fma.rn.f32 	%f84, %f17, %f67, %f61;
	sub.s32 	%r98, %r98, %r89;
	mov.b32 	%r97, %f84;
	setp.ne.s32 	%p17, %r98, 0;
	setp.ne.s32 	%p18, %r97, 0;
	and.pred  	%p19, %p17, %p18;
	@%p19 bra 	$L__BB0_22;
$L__BB0_23:
	mov.b32 	%f69, %r29;
	setp.leu.f32 	%p20, %f4, 0f00000000;
	setp.gt.u32 	%p21, %r28, 2139095039;
	selp.f32 	%f70, 0f7FFFFFFF, %f69, %p21;
	selp.f32 	%f71, 0f7FFFFFFF, %f70, %p20;
	mul.f32 	%f72, %f84, 0f34000000;
	mul.f32 	%f85, %f71, %f72;
$L__BB0_24:
	abs.f32 	%f73, %f85;
	setp.nan.f32 	%p22, %f73, %f73;
	copysign.f32 	%f74, %f3, %f85;
	selp.f32 	%f75, %f85, %f74, %p22;
	mul.f32 	%f76, %f24, %f75;
	mul.f32 	%f77, %f26, %f3;
	div.rn.f32 	%f78, %f77, %f25;
	sub.f32 	%f79, %f76, %f78;
	setp.lt.f32 	%p23, %f79, 0f00000000;
	add.f32 	%f80, %f27, %f79;
	selp.f32 	%f81, %f80, %f79, %p23;
	div.rn.f32 	%f82, %f81, %f27;
	st.global.f32 	[%rd3], %f81;
	cvta.to.global.u64 	%rd19, %rd5;
	add.s64 	%rd21, %rd19, %rd8;
	st.global.f32 	[%rd21], %f82;
	setp.gtu.f32 	%p24, %f82, %f2;
	@%p24 bra 	$L__BB0_26;
$L__BB0_25:
	ld.global.u32 	%r91, [%rd2];
	neg.s32 	%r92, %r91;
	st.global.u32 	[%rd2], %r92;
$L__BB0_26:
	ret;

}


// ===== COMPILED SASS (sm_100) =====

	.target	sm_100

	.elftype	@"ET_EXEC"


//--------------------- .note.nv.tkinfo           --------------------------
	.section	.note.nv.tkinfo,"",@"SHT_NOTE"
	.sectionflags	@"SHF_NOTE_NV_TKINFO"
	.tkinfo
        /*0018*/ 	.word	0x00000002
        /*0030*/ 	.string	""
        /*0030*/ 	.string	"ptxas"
        /*0030*/ 	.string	"Cuda compilation tools, release 13.0, V13.0.88"
        /*0030*/ 	.string	"Build cuda_13.0.r13.0/compiler.36424714_0"
        /*0030*/ 	.string	"-arch sm_100 -m 64 "



//--------------------- .note.nv.cuinfo           --------------------------
	.section	.note.nv.cuinfo,"",@"SHT_NOTE"
	.sectionflags	@"SHF_NOTE_NV_CUINFO"
        /*0018*/ 	.short	0x0002
        /*001a*/ 	.short	0x0064
        /*001c*/ 	.short	0x0082
	.zero		2


//--------------------- .nv.info                  --------------------------
	.section	.nv.info,"",@"SHT_CUDA_INFO"
	.align	4


	//----- nvinfo : EIATTR_REGCOUNT
	.align		4
        /*0000*/ 	.byte	0x04, 0x2f
        /*0002*/ 	.short	(.L_1 - .L_0)
	.align		4
.L_0:
        /*0004*/ 	.word	index@(_Z21GPUKernel_update_gridPiiffffffPfS0_S0_)
        /*0008*/ 	.word	0x00000015


	//----- nvinfo : EIATTR_FRAME_SIZE
	.align		4
.L_1:
        /*000c*/ 	.byte	0x04, 0x11
        /*000e*/ 	.short	(.L_3 - .L_2)
	.align		4
.L_2:
        /*0010*/ 	.word	index@($__internal_0_$__cuda_sm3x_div_rn_noftz_f32_slowpath)
        /*0014*/ 	.word	0x00000000


	//----- nvinfo : EIATTR_FRAME_SIZE
	.align		4
.L_3:
        /*0018*/ 	.byte	0x04, 0x11
        /*001a*/ 	.short	(.L_5 - .L_4)
	.align		4
.L_4:
        /*001c*/ 	.word	index@(_Z21GPUKernel_update_gridPiiffffffPfS0_S0_)
        /*0020*/ 	.word	0x00000000


	//----- nvinfo : EIATTR_MIN_STACK_SIZE
	.align		4
.L_5:
        /*0024*/ 	.byte	0x04, 0x12
        /*0026*/ 	.short	(.L_7 - .L_6)
	.align		4
.L_6:
        /*0028*/ 	.word	index@(_Z21GPUKernel_update_gridPiiffffffPfS0_S0_)
        /*002c*/ 	.word	0x00000000
.L_7:


//--------------------- .nv.compat                --------------------------
	.section	.nv.compat,"",@"SHT_CUDA_COMPAT_INFO"
	.align	4
        /*0000*/ 	.byte	0x02, 0x09, 0x00, 0x00, 0x02, 0x02, 0x01, 0x00, 0x02, 0x05, 0x05, 0x00, 0x03, 0x07, 0x01, 0x01
        /*0010*/ 	.byte	0x02, 0x03, 0x00, 0x00, 0x02, 0x06, 0x01, 0x00, 0x04, 0x0b, 0x08, 0x00, 0x01, 0x00, 0x00, 0x00
        /*0020*/ 	.byte	0x00, 0x00, 0x00, 0x00


//--------------------- .nv.info._Z21GPUKernel_update_gridPiiffffffPfS0_S0_ --------------------------
	.section	.nv.info._Z21GPUKernel_update_gridPiiffffffPfS0_S0_,"",@"SHT_CUDA_INFO"
	.sectionflags	@""
	.align	4


	//----- nvinfo : EIATTR_CUDA_API_VERSION
	.align		4
        /*0000*/ 	.byte	0x04, 0x37
        /*0002*/ 	.short	(.L_9 - .L_8)
.L_8:
        /*0004*/ 	.word	0x00000082


	//----- nvinfo : EIATTR_KPARAM_INFO
	.align		4
.L_9:
        /*0008*/ 	.byte	0x04, 0x17
        /*000a*/ 	.short	(.L_11 - .L_10)
.L_10:
        /*000c*/ 	.word	0x00000000
        /*0010*/ 	.short	0x000a
        /*0012*/ 	.short	0x0038
        /*0014*/ 	.byte	0x00, 0xf5, 0x21, 0x00


	//----- nvinfo : EIATTR_KPARAM_INFO
	.align		4
.L_11:
        /*0018*/ 	.byte	0x04, 0x17
        /*001a*/ 	.short	(.L_13 - .L_12)
.L_12:
        /*001c*/ 	.word	0x00000000
        /*0020*/ 	.short	0x0009
        /*0022*/ 	.short	0x0030
        /*0024*/ 	.byte	0x00, 0xf5, 0x21, 0x00


	//----- nvinfo : EIATTR_KPARAM_INFO
	.align		4
.L_13:
        /*0028*/ 	.byte	0x04, 0x17
        /*002a*/ 	.short	(.L_15 - .L_14)
.L_14:
        /*002c*/ 	.word	0x00000000
        /*0030*/ 	.short	0x0008
        /*0032*/ 	.short	0x0028
        /*0034*/ 	.byte	0x00, 0xf5, 0x21, 0x00


	//----- nvinfo : EIATTR_KPARAM_INFO
	.align		4
.L_15:
        /*0038*/ 	.byte	0x04, 0x17
        /*003a*/ 	.short	(.L_17 - .L_16)
.L_16:
        /*003c*/ 	.word	0x00000000
        /*0040*/ 	.short	0x0007
        /*0042*/ 	.short	0x0020
        /*0044*/ 	.byte	0x00, 0xf0, 0x11, 0x00


	//----- nvinfo : EIATTR_KPARAM_INFO
	.align		4
.L_17:
        /*0048*/ 	.byte	0x04, 0x17
        /*004a*/ 	.short	(.L_19 - .L_18)
.L_18:
        /*004c*/ 	.word	0x00000000
        /*0050*/ 	.short	0x0006
        /*0052*/ 	.short	0x001c
        /*0054*/ 	.byte	0x00, 0xf0, 0x11, 0x00


	//----- nvinfo : EIATTR_KPARAM_INFO
	.align		4
.L_19:
        /*0058*/ 	.byte	0x04, 0x17
        /*005a*/ 	.short	(.L_21 - .L_20)
.L_20:
        /*005c*/ 	.word	0x00000000
        /*0060*/ 	.short	0x0005
        /*0062*/ 	.short	0x0018
        /*0064*/ 	.byte	0x00, 0xf0, 0x11, 0x00


	//----- nvinfo : EIATTR_KPARAM_INFO
	.align		4
.L_21:
        /*0068*/ 	.byte	0x04, 0x17
        /*006a*/ 	.short	(.L_23 - .L_22)
.L_22:
        /*006c*/ 	.word	0x00000000
        /*0070*/ 	.short	0x0004
        /*0072*/ 	.short	0x0014
        /*0074*/ 	.byte	0x00, 0xf0, 0x11, 0x00


	//----- nvinfo : EIATTR_KPARAM_INFO
	.align		4
.L_23:
        /*0078*/ 	.byte	0x04, 0x17
        /*007a*/ 	.short	(.L_25 - .L_24)
.L_24:
        /*007c*/ 	.word	0x00000000
        /*0080*/ 	.short	0x0003
        /*0082*/ 	.short	0x0010
        /*0084*/ 	.byte	0x00, 0xf0, 0x11, 0x00


	//----- nvinfo : EIATTR_KPARAM_INFO
	.align		4
.L_25:
        /*0088*/ 	.byte	0x04, 0x17
        /*008a*/ 	.short	(.L_27 - .L_26)
.L_26:
        /*008c*/ 	.word	0x00000000
        /*0090*/ 	.short	0x0002
        /*0092*/ 	.short	0x000c
        /*0094*/ 	.byte	0x00, 0xf0, 0x11, 0x00


	//----- nvinfo : EIATTR_KPARAM_INFO
	.align		4
.L_27:
        /*0098*/ 	.byte	0x04, 0x17
        /*009a*/ 	.short	(.L_29 - .L_28)
.L_28:
        /*009c*/ 	.word	0x00000000
        /*00a0*/ 	.short	0x0001
        /*00a2*/ 	.short	0x0008
        /*00a4*/ 	.byte	0x00, 0xf0, 0x11, 0x00


	//----- nvinfo : EIATTR_KPARAM_INFO
	.align		4
.L_29:
        /*00a8*/ 	.byte	0x04, 0x17
        /*00aa*/ 	.short	(.L_31 - .L_30)
.L_30:
        /*00ac*/ 	.word	0x00000000
        /*00b0*/ 	.short	0x0000
        /*00b2*/ 	.short	0x0000
        /*00b4*/ 	.byte	0x00, 0xf5, 0x21, 0x00


	//----- nvinfo : EIATTR_SPARSE_MMA_MASK
	.align		4
.L_31:
        /*00b8*/ 	.byte	0x03, 0x50
        /*00ba*/ 	.short	0x0000


	//----- nvinfo : EIATTR_MAXREG_COUNT
	.align		4
        /*00bc*/ 	.byte	0x03, 0x1b
        /*00be*/ 	.short	0x00ff


	//----- nvinfo : EIATTR_NUM_BARRIERS
	.align		4
        /*00c0*/ 	.byte	0x02, 0x4c
        /*00c2*/ 	.byte	0x01
	.zero		1


	//----- nvinfo : EIATTR_MERCURY_ISA_VERSION
	.align		4
        /*00c4*/ 	.byte	0x03, 0x5f
        /*00c6*/ 	.short	0x0101


	//----- nvinfo : EIATTR_VRC_CTA_INIT_COUNT
	.align		4
        /*00c8*/ 	.byte	0x02, 0x4a
	.zero		1
	.zero		1


	//----- nvinfo : EIATTR_EXIT_INSTR_OFFSETS
	.align		4
        /*00cc*/ 	.byte	0x04, 0x1c
        /*00ce*/ 	.short	(.L_33 - .L_32)


	//   ....[0]....
.L_32:
        /*00d0*/ 	.word	0x00000190


	//   ....[1]....
        /*00d4*/ 	.word	0x00000e80


	//   ....[2]....
        /*00d8*/ 	.word	0x00000ed0


	//----- nvinfo : EIATTR_CRS_STACK_SIZE
	.align		4
.L_33:
        /*00dc*/ 	.byte	0x04, 0x1e
        /*00de*/ 	.short	(.L_35 - .L_34)
.L_34:
        /*00e0*/ 	.word	0x00000000


	//----- nvinfo : EIATTR_CBANK_PARAM_SIZE
	.align		4
.L_35:
        /*00e4*/ 	.byte	0x03, 0x19
        /*00e6*/ 	.short	0x0040


	//----- nvinfo : EIATTR_PARAM_CBANK
	.align		4
        /*00e8*/ 	.byte	0x04, 0x0a
        /*00ea*/ 	.short	(.L_37 - .L_36)
	.align		4
.L_36:
        /*00ec*/ 	.word	index@(.nv.constant0._Z21GPUKernel_update_gridPiiffffffPfS0_S0_)
        /*00f0*/ 	.short	0x0380
        /*00f2*/ 	.short	0x0040


	//----- nvinfo : EIATTR_SW_WAR
	.align		4
.L_37:
        /*00f4*/ 	.byte	0x04, 0x36
        /*00f6*/ 	.short	(.L_39 - .L_38)
.L_38:
        /*00f8*/ 	.word	0x00000008
.L_39:


//--------------------- .nv.callgraph             --------------------------
	.section	.nv.callgraph,"",@"SHT_CUDA_CALLGRAPH"
	.align	4
	.sectionentsize	8
	.align		4
        /*0000*/ 	.word	0x00000000
	.align		4
        /*0004*/ 	.word	0xffffffff
	.align		4
        /*0008*/ 	.word	0x00000000
	.align		4
        /*000c*/ 	.word	0xfffffffe
	.align		4
        /*0010*/ 	.word	0x00000000
	.align		4
        /*0014*/ 	.word	0xfffffffd
	.align		4
        /*0018*/ 	.word	0x00000000
	.align		4
        /*001c*/ 	.word	0xfffffffc


//--------------------- .text._Z21GPUKernel_update_gridPiiffffffPfS0_S0_ --------------------------
	.section	.text._Z21GPUKernel_update_gridPiiffffffPfS0_S0_,"ax",@progbits
	.align	128
        .global         _Z21GPUKernel_update_gridPiiffffffPfS0_S0_
        .type           _Z21GPUKernel_update_gridPiiffffffPfS0_S0_,@function
        .size           _Z21GPUKernel_update_gridPiiffffffPfS0_S0_,(.L_x_34 - _Z21GPUKernel_update_gridPiiffffffPfS0_S0_)
        .other          _Z21GPUKernel_update_gridPiiffffffPfS0_S0_,@"STO_CUDA_ENTRY STV_DEFAULT"
_Z21GPUKernel_update_gridPiiffffffPfS0_S0_:
.text._Z21GPUKernel_update_gridPiiffffffPfS0_S0_:
[----:B------:R-:W-:Y:S01]  /*0000*/  LDC R1, c[0x0][0x37c] ;  /* 0x0000df00ff017b82 */ /* 0x000fe20000000800 */
[----:B------:R-:W0:Y:S07]  /*0010*/  S2R R17, SR_TID.X ;  /* 0x0000000000117919 */ /* 0x000e2e0000002100 */
[----:B------:R-:W0:Y:S01]  /*0020*/  LDC R16, c[0x0][0x360] ;  /* 0x0000d800ff107b82 */ /* 0x000e220000000800 */
[----:B------:R-:W1:Y:S01]  /*0030*/  LDCU.64 UR6, c[0x0][0x358] ;  /* 0x00006b00ff0677ac */ /* 0x000e620008000a00 */
[----:B------:R-:W2:Y:S06]  /*0040*/  S2R R11, SR_TID.Y ;  /* 0x00000000000b7919 */ /* 0x000eac0000002200 */
[----:B------:R-:W0:Y:S08]  /*0050*/  S2UR UR4, SR_CTAID.X ;  /* 0x00000000000479c3 */ /* 0x000e300000002500 */
[----:B------:R-:W2:Y:S08]  /*0060*/  S2UR UR5, SR_CTAID.Y ;  /* 0x00000000000579c3 */ /* 0x000eb00000002600 */
[----:B------:R-:W2:Y:S08]  /*0070*/  LDC R0, c[0x0][0x364] ;  /* 0x0000d900ff007b82 */ /* 0x000eb00000000800 */
[----:B------:R-:W3:Y:S01]  /*0080*/  LDC R6, c[0x0][0x388] ;  /* 0x0000e200ff067b82 */ /* 0x000ee20000000800 */
[----:B0-----:R-:W-:-:S07]  /*0090*/  IMAD R13, R16, UR4, R17 ;  /* 0x00000004100d7c24 */ /* 0x001fce000f8e0211 */
[----:B------:R-:W0:Y:S01]  /*00a0*/  LDC.64 R2, c[0x0][0x380] ;  /* 0x0000e000ff027b82 */ /* 0x000e220000000a00 */
[----:B--2---:R-:W-:-:S04]  /*00b0*/  IMAD R10, R0, UR5, R11 ;  /* 0x00000005000a7c24 */ /* 0x004fc8000f8e020b */
[----:B---3--:R-:W-:-:S04]  /*00c0*/  IMAD R8, R13, R6, R10 ;  /* 0x000000060d087224 */ /* 0x008fc800078e020a */
[----:B0-----:R-:W-:-:S05]  /*00d0*/  IMAD.WIDE R4, R8, 0x4, R2 ;  /* 0x0000000408047825 */ /* 0x001fca00078e0202 */
[----:B-1----:R-:W2:Y:S01]  /*00e0*/  LDG.E R12, desc[UR6][R4.64] ;  /* 0x00000006040c7981 */ /* 0x002ea2000c1e1900 */
[----:B------:R-:W0:Y:S01]  /*00f0*/  S2UR UR5, SR_CgaCtaId ;  /* 0x00000000000579c3 */ /* 0x000e220000008800 */
[----:B------:R-:W-:Y:S01]  /*0100*/  IMAD R7, R17, R0, RZ ;  /* 0x0000000011077224 */ /* 0x000fe200078e02ff */
[----:B------:R-:W-:Y:S01]  /*0110*/  UMOV UR4, 0x400 ;  /* 0x0000040000047882 */ /* 0x000fe20000000000 */
[----:B------:R-:W-:Y:S02]  /*0120*/  VIMNMX R15, PT, PT, R13, R10, !PT ;  /* 0x0000000a0d0f7248 */ /* 0x000fe40007fe0100 */
[----:B------:R-:W-:Y:S02]  /*0130*/  IMAD.IADD R9, R7, 0x1, R11 ;  /* 0x0000000107097824 */ /* 0x000fe400078e020b */
[----:B------:R-:W-:Y:S01]  /*0140*/  ISETP.GE.AND P0, PT, R15, R6, PT ;  /* 0x000000060f00720c */ /* 0x000fe20003f06270 */
[----:B0-----:R-:W-:-:S06]  /*0150*/  ULEA UR4, UR5, UR4, 0x18 ;  /* 0x0000000405047291 */ /* 0x001fcc000f8ec0ff */
[----:B------:R-:W-:-:S05]  /*0160*/  LEA R9, R9, UR4, 0x2 ;  /* 0x0000000409097c11 */ /* 0x000fca000f8e10ff */
[----:B--2---:R0:W-:Y:S01]  /*0170*/  STS [R9], R12 ;  /* 0x0000000c09007388 */ /* 0x0041e20000000800 */
[----:B------:R-:W-:Y:S06]  /*0180*/  BAR.SYNC.DEFER_BLOCKING 0x0 ;  /* 0x0000000000007b1d */ /* 0x000fec0000010000 */
[----:B------:R-:W-:Y:S05]  /*0190*/  @P0 EXIT ;  /* 0x000000000000094d */ /* 0x000fea0003800000 */
[----:B------:R-:W-:Y:S01]  /*01a0*/  ISETP.NE.AND P0, PT, R17, RZ, PT ;  /* 0x000000ff1100720c */ /* 0x000fe20003f05270 */
[----:B------:R-:W-:-:S12]  /*01b0*/  BSSY.RECONVERGENT B0, `(.L_x_0) ;  /* 0x000001e000007945 */ /* 0x000fd80003800200 */
[----:B------:R-:W-:Y:S05]  /*01c0*/  @P0 BRA `(.L_x_1) ;  /* 0x0000000000200947 */ /* 0x000fea0003800000 */
[----:B------:R-:W-:-:S04]  /*01d0*/  IMAD R15, R13, R6, -R6 ;  /* 0x000000060d0f7224 */ /* 0x000fc800078e0a06 */
[----:B------:R-:W-:-:S04]  /*01e0*/  IMAD.IADD R15, R10, 0x1, R15 ;  /* 0x000000010a0f7824 */ /* 0x000fc800078e020f */
[----:B------:R-:W-:-:S05]  /*01f0*/  IMAD.WIDE R14, R15, 0x4, R2 ;  /* 0x000000040f0e7825 */ /* 0x000fca00078e0202 */
[----:B------:R1:W5:Y:S01]  /*0200*/  LDG.E R16, desc[UR6][R14.64] ;  /* 0x000000060e107981 */ /* 0x000362000c1e1900 */
[----:B0-----:R-:W-:-:S05]  /*0210*/  IMAD.IADD R12, R0, 0x1, R11 ;  /* 0x00000001000c7824 */ /* 0x001fca00078e020b */
[----:B------:R-:W-:-:S06]  /*0220*/  LEA R12, R12, UR4, 0x2 ;  /* 0x000000040c0c7c11 */ /* 0x000fcc000f8e10ff */
[----:B------:R-:W0:Y:S01]  /*0230*/  LDS R12, [R12] ;  /* 0x000000000c0c7984 */ /* 0x000e220000000800 */
[----:B-1----:R-:W-:Y:S05]  /*0240*/  BRA `(.L_x_2) ;  /* 0x0000000000507947 */ /* 0x002fea0003800000 */
.L_x_1:
[----:B0-----:R-:W-:-:S04]  /*0250*/  IADD3 R12, PT, PT, R16, -0x1, RZ ;  /* 0xffffffff100c7810 */ /* 0x001fc80007ffe0ff */
[----:B------:R-:W-:-:S13]  /*0260*/  ISETP.NE.AND P0, PT, R17, R12, PT ;  /* 0x0000000c1100720c */ /* 0x000fda0003f05270 */
[----:B------:R-:W-:Y:S05]  /*0270*/  @P0 BRA `(.L_x_3) ;  /* 0x0000000000300947 */ /* 0x000fea0003800000 */
[----:B------:R-:W-:Y:S02]  /*0280*/  VIADD R12, R6, 0xffffffff ;  /* 0xffffffff060c7836 */ /* 0x000fe40000000000 */
[----:B------:R-:W-:-:S03]  /*0290*/  VIADD R14, R13, 0x1 ;  /* 0x000000010d0e7836 */ /* 0x000fc60000000000 */
[----:B------:R-:W-:-:S04]  /*02a0*/  ISETP.GE.AND P0, PT, R13, R12, PT ;  /* 0x0000000c0d00720c */ /* 0x000fc80003f06270 */
[----:B------:R-:W-:-:S05]  /*02b0*/  SEL R15, R14, RZ, !P0 ;  /* 0x000000ff0e0f7207 */ /* 0x000fca0004000000 */
[----:B------:R-:W-:-:S04]  /*02c0*/  IMAD R15, R15, R6, R10 ;  /* 0x000000060f0f7224 */ /* 0x000fc800078e020a */
[----:B------:R-:W-:-:S05]  /*02d0*/  IMAD.WIDE R14, R15, 0x4, R2 ;  /* 0x000000040f0e7825 */ /* 0x000fca00078e0202 */
[----:B------:R1:W5:Y:S01]  /*02e0*/  LDG.E R12, desc[UR6][R14.64] ;  /* 0x000000060e0c7981 */ /* 0x000362000c1e1900 */
[----:B------:R-:W-:-:S04]  /*02f0*/  VIADD R16, R16, 0xfffffffe ;  /* 0xfffffffe10107836 */ /* 0x000fc80000000000 */
[----:B------:R-:W-:-:S05]  /*0300*/  IMAD R16, R16, R0, R11 ;  /* 0x0000000010107224 */ /* 0x000fca00078e020b */
[----:B------:R-:W-:-:S06]  /*0310*/  LEA R16, R16, UR4, 0x2 ;  /* 0x0000000410107c11 */ /* 0x000fcc000f8e10ff */
[----:B------:R-:W2:Y:S01]  /*0320*/  LDS R16, [R16] ;  /* 0x0000000010107984 */ /* 0x000ea20000000800 */
[----:B-1----:R-:W-:Y:S05]  /*0330*/  BRA `(.L_x_2) ;  /* 0x0000000000147947 */ /* 0x002fea0003800000 */
.L_x_3:
[----:B------:R-:W-:Y:S02]  /*0340*/  IADD3 R12, PT, PT, R11, R7, -R0 ;  /* 0x000000070b0c7210 */ /* 0x000fe40007ffe800 */
[----:B------:R-:W-:Y:S02]  /*0350*/  LEA R14, R0, R9, 0x2 ;  /* 0x00000009000e7211 */ /* 0x000fe400078e10ff */
[----:B------:R-:W-:-:S03]  /*0360*/  LEA R16, R12, UR4, 0x2 ;  /* 0x000000040c107c11 */ /* 0x000fc6000f8e10ff */
[----:B------:R1:W3:Y:S04]  /*0370*/  LDS R12, [R14] ;  /* 0x000000000e0c7984 */ /* 0x0002e80000000800 */
[----:B------:R-:W4:Y:S02]  /*0380*/  LDS R16, [R16] ;  /* 0x0000000010107984 */ /* 0x000f240000000800 */
.L_x_2:
[----:B------:R-:W-:Y:S05]  /*0390*/  BSYNC.RECONVERGENT B0 ;  /* 0x0000000000007941 */ /* 0x000fea0003800200 */
.L_x_0:
[----:B------:R-:W-:Y:S01]  /*03a0*/  ISETP.NE.AND P0, PT, R11, RZ, PT ;  /* 0x000000ff0b00720c */ /* 0x000fe20003f05270 */
[----:B------:R-:W-:-:S12]  /*03b0*/  BSSY.RECONVERGENT B0, `(.L_x_4) ;  /* 0x0000016000007945 */ /* 0x000fd80003800200 */
[----:B------:R-:W-:Y:S05]  /*03c0*/  @P0 BRA `(.L_x_5) ;  /* 0x0000000000100947 */ /* 0x000fea0003800000 */
[----:B------:R0:W5:Y:S01]  /*03d0*/  LDG.E R0, desc[UR6][R4.64+-0x4] ;  /* 0xfffffc0604007981 */ /* 0x000162000c1e1900 */
[----:B------:R-:W-:-:S05]  /*03e0*/  LEA R7, R7, UR4, 0x2 ;  /* 0x0000000407077c11 */ /* 0x000fca000f8e10ff */
[----:B------:R0:W0:Y:S01]  /*03f0*/  LDS R2, [R7+0x4] ;  /* 0x0000040007027984 */ /* 0x0000220000000800 */
[----:B------:R-:W-:Y:S05]  /*0400*/  BRA `(.L_x_6) ;  /* 0x0000000000407947 */ /* 0x000fea0003800000 */
.L_x_5:
[----:B-1----:R-:W-:-:S05]  /*0410*/  VIADD R14, R0, 0xffffffff ;  /* 0xffffffff000e7836 */ /* 0x002fca0000000000 */
[----:B------:R-:W-:-:S13]  /*0420*/  ISETP.NE.AND P0, PT, R11, R14, PT ;  /* 0x0000000e0b00720c */ /* 0x000fda0003f05270 */
[----:B------:R-:W-:Y:S05]  /*0430*/  @P0 BRA `(.L_x_7) ;  /* 0x00000000002c0947 */ /* 0x000fea0003800000 */
[----:B------:R-:W-:Y:S02]  /*0440*/  VIADD R15, R6, 0xffffffff ;  /* 0xffffffff060f7836 */ /* 0x000fe40000000000 */
[----:B------:R-:W-:-:S03]  /*0450*/  VIADD R11, R10, 0x1 ;  /* 0x000000010a0b7836 */ /* 0x000fc60000000000 */
[----:B------:R-:W-:-:S04]  /*0460*/  ISETP.GE.U32.AND P0, PT, R10, R15, PT ;  /* 0x0000000f0a00720c */ /* 0x000fc80003f06070 */
[----:B------:R-:W-:-:S05]  /*0470*/  SEL R11, R11, RZ, !P0 ;  /* 0x000000ff0b0b7207 */ /* 0x000fca0004000000 */
[----:B------:R-:W-:-:S04]  /*0480*/  IMAD R11, R13, R6, R11 ;  /* 0x000000060d0b7224 */ /* 0x000fc800078e020b */
[----:B------:R-:W-:-:S06]  /*0490*/  IMAD.WIDE R2, R11, 0x4, R2 ;  /* 0x000000040b027825 */ /* 0x000fcc00078e0202 */
[----:B------:R1:W5:Y:S01]  /*04a0*/  LDG.E R2, desc[UR6][R2.64] ;  /* 0x0000000602027981 */ /* 0x000362000c1e1900 */
[----:B------:R-:W-:-:S04]  /*04b0*/  IADD3 R0, PT, PT, R7, R0, RZ ;  /* 0x0000000007007210 */ /* 0x000fc80007ffe0ff */
[----:B------:R-:W-:-:S06]  /*04c0*/  LEA R0, R0, UR4, 0x2 ;  /* 0x0000000400007c11 */ /* 0x000fcc000f8e10ff */
[----:B------:R-:W0:Y:S01]  /*04d0*/  LDS R0, [R0+-0x8] ;  /* 0xfffff80000007984 */ /* 0x000e220000000800 */
[----:B-1----:R-:W-:Y:S05]  /*04e0*/  BRA `(.L_x_6) ;  /* 0x0000000000087947 */ /* 0x002fea0003800000 */
.L_x_7:
[----:B------:R1:W0:Y:S04]  /*04f0*/  LDS R0, [R9+-0x4] ;  /* 0xfffffc0009007984 */ /* 0x0002280000000800 */
[----:B------:R1:W0:Y:S02]  /*0500*/  LDS R2, [R9+0x4] ;  /* 0x0000040009027984 */ /* 0x0002240000000800 */
.L_x_6:
[----:B------:R-:W-:Y:S05]  /*0510*/  BSYNC.RECONVERGENT B0 ;  /* 0x0000000000007941 */ /* 0x000fea0003800200 */
.L_x_4:
[----:B-1----:R-:W1:Y:S01]  /*0520*/  LDS R9, [R9] ;  /* 0x0000000009097984 */ /* 0x002e620000000800 */
[----:B------:R-:W1:Y:S01]  /*0530*/  LDCU UR4, c[0x0][0x38c] ;  /* 0x00007180ff0477ac */ /* 0x000e620008000800 */
[----:B--2-45:R-:W-:Y:S01]  /*0540*/  I2FP.F32.S32 R16, R16 ;  /* 0x0000001000107245 */ /* 0x034fe20000201400 */
[----:B------:R-:W-:Y:S01]  /*0550*/  BSSY.RECONVERGENT B0, `(.L_x_8) ;  /* 0x0000094000007945 */ /* 0x000fe20003800200 */
[----:B0--3--:R-:W-:Y:S02]  /*0560*/  I2FP.F32.S32 R3, R12 ;  /* 0x0000000c00037245 */ /* 0x009fe40000201400 */
[----:B------:R-:W-:Y:S02]  /*0570*/  I2FP.F32.S32 R0, R0 ;  /* 0x0000000000007245 */ /* 0x000fe40000201400 */
[----:B------:R-:W-:Y:S01]  /*0580*/  I2FP.F32.S32 R2, R2 ;  /* 0x0000000200027245 */ /* 0x000fe20000201400 */
[----:B------:R-:W-:-:S04]  /*0590*/  FADD R7, R16, R3 ;  /* 0x0000000310077221 */ /* 0x000fc80000000000 */
[----:B------:R-:W-:-:S04]  /*05a0*/  FADD R7, R0, R7 ;  /* 0x0000000700077221 */ /* 0x000fc80000000000 */
[----:B------:R-:W-:Y:S01]  /*05b0*/  FADD R2, R2, R7 ;  /* 0x0000000702027221 */ /* 0x000fe20000000000 */
[----:B-1----:R-:W-:-:S05]  /*05c0*/  I2FP.F32.S32 R3, R9 ;  /* 0x0000000900037245 */ /* 0x002fca0000201400 */
[----:B------:R-:W-:-:S04]  /*05d0*/  FMUL R3, R3, -UR4 ;  /* 0x8000000403037c20 */ /* 0x000fc80008400000 */
[----:B------:R-:W-:-:S05]  /*05e0*/  FMUL R2, R3, R2 ;  /* 0x0000000203027220 */ /* 0x000fca0000400000 */
[----:B------:R-:W-:-:S13]  /*05f0*/  FSETP.GE.AND P0, PT, R2, RZ, PT ;  /* 0x000000ff0200720b */ /* 0x000fda0003f06000 */
[----:B------:R-:W-:Y:S05]  /*0600*/  @P0 BRA `(.L_x_9) ;  /* 0x0000000800200947 */ /* 0x000fea0003800000 */
[----:B------:R-:W0:Y:S01]  /*0610*/  LDCU UR4, c[0x0][0x390] ;  /* 0x00007200ff0477ac */ /* 0x000e220008000800 */
[----:B------:R-:W-:Y:S01]  /*0620*/  FADD R0, -R2, -R2 ;  /* 0x8000000202007221 */ /* 0x000fe20000000100 */
[----:B------:R-:W-:Y:S01]  /*0630*/  IMAD.MOV.U32 R3, RZ, RZ, 0x3bbb989d ;  /* 0x3bbb989dff037424 */ /* 0x000fe200078e00ff */
[----:B------:R-:W1:Y:S01]  /*0640*/  LDC.64 R12, c[0x0][0x3b8] ;  /* 0x0000ee00ff0c7b82 */ /* 0x000e620000000a00 */
[----:B------:R-:W-:Y:S02]  /*0650*/  IMAD.MOV.U32 R7, RZ, RZ, 0x437c0000 ;  /* 0x437c0000ff077424 */ /* 0x000fe400078e00ff */
[----:B0-----:R-:W-:-:S04]  /*0660*/  FMUL R0, R0, -UR4 ;  /* 0x8000000400007c20 */ /* 0x001fc80008400000 */
[----:B------:R-:W-:-:S04]  /*0670*/  FFMA.SAT R2, R0, R3, 0.5 ;  /* 0x3f00000000027423 */ /* 0x000fc80000002003 */
[----:B------:R-:W-:Y:S01]  /*0680*/  FFMA.RM R2, R2, R7, 12582913 ;  /* 0x4b40000102027423 */ /* 0x000fe20000004007 */
[----:B-1----:R-:W-:Y:S01]  /*0690*/  IMAD.WIDE R12, R8, 0x4, R12 ;  /* 0x00000004080c7825 */ /* 0x002fe200078e020c */
[----:B------:R-:W0:Y:S03]  /*06a0*/  LDC.64 R6, c[0x0][0x3a8] ;  /* 0x0000ea00ff067b82 */ /* 0x000e260000000a00 */
[C---:B------:R-:W-:Y:S01]  /*06b0*/  FADD R3, R2.reuse, -12583039 ;  /* 0xcb40007f02037421 */ /* 0x040fe20000000000 */
[----:B------:R-:W-:-:S03]  /*06c0*/  IMAD.SHL.U32 R9, R2, 0x800000, RZ ;  /* 0x0080000002097824 */ /* 0x000fc600078e00ff */
[----:B------:R-:W-:-:S04]  /*06d0*/  FFMA R3, R0, 1.4426950216293334961, -R3 ;  /* 0x3fb8aa3b00037823 */ /* 0x000fc80000000803 */
[----:B------:R-:W-:Y:S02]  /*06e0*/  FFMA R0, R0, 1.925963033500011079e-08, R3 ;  /* 0x32a5706000007823 */ /* 0x000fe40000000003 */
[----:B------:R-:W1:Y:S04]  /*06f0*/  LDC R3, c[0x0][0x398] ;  /* 0x0000e600ff037b82 */ /* 0x000e680000000800 */
[----:B------:R-:W2:Y:S01]  /*0700*/  MUFU.EX2 R0, R0 ;  /* 0x0000000000007308 */ /* 0x000ea20000000800 */
[----:B0-----:R-:W-:-:S04]  /*0710*/  IMAD.WIDE R6, R8, 0x4, R6 ;  /* 0x0000000408067825 */ /* 0x001fc800078e0206 */
[----:B--2---:R-:W-:-:S05]  /*0720*/  FMUL R9, R9, R0 ;  /* 0x0000000009097220 */ /* 0x004fca0000400000 */
[----:B------:R0:W-:Y:S04]  /*0730*/  STG.E desc[UR6][R12.64], R9 ;  /* 0x000000090c007986 */ /* 0x0001e8000c101906 */
[----:B------:R-:W1:Y:S01]  /*0740*/  LDG.E R2, desc[UR6][R6.64] ;  /* 0x0000000606027981 */ /* 0x000e62000c1e1900 */
[----:B------:R-:W-:Y:S01]  /*0750*/  BSSY.RECONVERGENT B1, `(.L_x_10) ;  /* 0x0000045000017945 */ /* 0x000fe20003800200 */
[C---:B-1----:R-:W-:Y:S01]  /*0760*/  FSETP.GEU.AND P0, PT, |R2|.reuse, |R3|, PT ;  /* 0x400000030200720b */ /* 0x042fe20003f0e200 */
[----:B------:R-:W-:-:S12]  /*0770*/  FADD R10, |R2|, -RZ ;  /* 0x800000ff020a7221 */ /* 0x000fd80000000200 */
[----:B0-----:R-:W-:Y:S05]  /*0780*/  @!P0 BRA `(.L_x_11) ;  /* 0x0000000400048947 */ /* 0x001fea0003800000 */
[----:B------:R-:W-:-:S05]  /*0790*/  FMUL R11, |R3|, 8388608 ;  /* 0x4b000000030b7820 */ /* 0x000fca0000400200 */
[----:B------:R-:W-:-:S13]  /*07a0*/  FSETP.GTU.AND P0, PT, R10, R11, PT ;  /* 0x0000000b0a00720b */ /* 0x000fda0003f0c000 */
[----:B------:R-:W-:Y:S05]  /*07b0*/  @P0 BRA `(.L_x_12) ;  /* 0x0000000000780947 */ /* 0x000fea0003800000 */
[C---:B------:R-:W-:Y:S01]  /*07c0*/  FMUL R0, |R3|.reuse, 16777216 ;  /* 0x4b80000003007820 */ /* 0x040fe20000400200 */
[C---:B------:R-:W-:Y:S01]  /*07d0*/  FSETP.GEU.AND P0, PT, |R3|.reuse, 1.175494350822287508e-38, PT ;  /* 0x008000000300780b */ /* 0x040fe20003f0e200 */
[----:B------:R-:W-:Y:S01]  /*07e0*/  FMUL R11, R10, 16777216 ;  /* 0x4b8000000a0b7820 */ /* 0x000fe20000400000 */
[----:B------:R-:W-:Y:S01]  /*07f0*/  FADD R12, |R3|, -RZ ;  /* 0x800000ff030c7221 */ /* 0x000fe20000000200 */
[----:B------:R-:W-:Y:S01]  /*0800*/  BSSY.RECONVERGENT B2, `(.L_x_13) ;  /* 0x0000017000027945 */ /* 0x000fe20003800200 */
[----:B------:R-:W-:Y:S02]  /*0810*/  FSEL R0, R0, |R3|, !P0 ;  /* 0x4000000300007208 */ /* 0x000fe40004000000 */
[----:B------:R-:W-:-:S04]  /*0820*/  FSEL R11, R11, R10, !P0 ;  /* 0x0000000a0b0b7208 */ /* 0x000fc80004000000 */
[----:B------:R-:W0:Y:S02]  /*0830*/  MUFU.RCP R0, R0 ;  /* 0x0000000000007308 */ /* 0x000e240000001000 */
[----:B0-----:R-:W-:-:S06]  /*0840*/  FMUL R11, R0, R11 ;  /* 0x0000000b000b7220 */ /* 0x001fcc0000400000 */
[----:B------:R-:W0:Y:S02]  /*0850*/  FRND.TRUNC R11, R11 ;  /* 0x0000000b000b7307 */ /* 0x000e24000020d000 */
[----:B0-----:R-:W-:-:S05]  /*0860*/  FFMA R14, R11, -|R3|, R10 ;  /* 0xc00000030b0e7223 */ /* 0x001fca000000000a */
[----:B------:R-:W-:-:S13]  /*0870*/  ISETP.GE.U32.AND P0, PT, R14, R12, PT ;  /* 0x0000000c0e00720c */ /* 0x000fda0003f06070 */
[----:B------:R-:W-:Y:S05]  /*0880*/  @!P0 BRA `(.L_x_14) ;  /* 0x0000000000388947 */ /* 0x000fea0003800000 */
[----:B------:R-:W-:-:S04]  /*0890*/  ISETP.GE.U32.AND P0, PT, R14, -0x7fffffff, PT ;  /* 0x800000010e00780c */ /* 0x000fc80003f06070 */
[----:B------:R-:W-:-:S09]  /*08a0*/  FSETP.GEU.OR P1, PT, R14, -|R3|, !P0 ;  /* 0xc00000030e00720b */ /* 0x000fd2000472e400 */
[----:B------:R-:W-:-:S04]  /*08b0*/  @P0 FADD R0, R11, -1 ;  /* 0xbf8000000b000421 */ /* 0x000fc80000000000 */
[----:B------:R-:W-:-:S05]  /*08c0*/  @!P1 FADD R0, R0, -1 ;  /* 0xbf80000000009421 */ /* 0x000fca0000000000 */
[----:B------:R-:W-:Y:S01]  /*08d0*/  @P0 MOV R11, R0 ;  /* 0x00000000000b0202 */ /* 0x000fe20000000f00 */
[----:B------:R-:W-:Y:S06]  /*08e0*/  @P0 BRA `(.L_x_14) ;  /* 0x0000000000200947 */ /* 0x000fec0003800000 */
[----:B------:R-:W-:Y:S01]  /*08f0*/  FADD R0, |R3|, |R3| ;  /* 0x4000000303007221 */ /* 0x000fe20000000200 */
[----:B------:R-:W-:-:S04]  /*0900*/  FADD R11, R11, 1 ;  /* 0x3f8000000b0b7421 */ /* 0x000fc80000000000 */
[----:B------:R-:W-:-:S13]  /*0910*/  FSETP.GE.AND P0, PT, R14, R0, PT ;  /* 0x000000000e00720b */ /* 0x000fda0003f06000 */
[----:B------:R-:W-:-:S05]  /*0920*/  @P0 FFMA R0, |R3|, -3, R14 ;  /* 0xc040000003000823 */ /* 0x000fca000000020e */
[----:B------:R-:W-:Y:S01]  /*0930*/  FSETP.GE.AND P1, PT, R0, RZ, P0 ;  /* 0x000000ff0000720b */ /* 0x000fe20000726000 */
[----:B------:R-:W-:-:S12]  /*0940*/  @P0 FADD R0, R11, 1 ;  /* 0x3f8000000b000421 */ /* 0x000fd80000000000 */
[----:B------:R-:W-:-:S04]  /*0950*/  @P1 FADD R0, R0, 1 ;  /* 0x3f80000000001421 */ /* 0x000fc80000000000 */
[----:B------:R-:W-:-:S07]  /*0960*/  @P0 IMAD.MOV.U32 R11, RZ, RZ, R0 ;  /* 0x000000ffff0b0224 */ /* 0x000fce00078e0000 */
.L_x_14:
[----:B------:R-:W-:Y:S05]  /*0970*/  BSYNC.RECONVERGENT B2 ;  /* 0x0000000000027941 */ /* 0x000fea0003800200 */
.L_x_13:
[----:B------:R-:W-:Y:S01]  /*0980*/  FFMA R10, R11, -|R3|, R10 ;  /* 0xc00000030b0a7223 */ /* 0x000fe2000000000a */
[----:B------:R-:W-:Y:S06]  /*0990*/  BRA `(.L_x_11) ;  /* 0x0000000000807947 */ /* 0x000fec0003800000 */
.L_x_12:
[----:B------:R-:W-:Y:S01]  /*09a0*/  LOP3.LUT R13, R11, 0xff800000, RZ, 0xc0, !PT ;  /* 0xff8000000b0d7812 */ /* 0x000fe200078ec0ff */
[----:B------:R-:W-:Y:S01]  /*09b0*/  BSSY.RECONVERGENT B2, `(.L_x_15) ;  /* 0x000001c000027945 */ /* 0x000fe20003800200 */
[C---:B------:R-:W-:Y:S02]  /*09c0*/  ISETP.GT.U32.AND P0, PT, R10.reuse, 0x7f7fffff, PT ;  /* 0x7f7fffff0a00780c */ /* 0x040fe40003f04070 */
[----:B------:R-:W-:Y:S01]  /*09d0*/  FSETP.GT.AND P2, PT, |R3|, RZ, PT ;  /* 0x000000ff0300720b */ /* 0x000fe20003f44200 */
[C---:B------:R-:W-:Y:S01]  /*09e0*/  IMAD.IADD R0, R10.reuse, 0x1, -R13 ;  /* 0x000000010a007824 */ /* 0x040fe200078e0a0d */
[----:B------:R-:W-:Y:S02]  /*09f0*/  LOP3.LUT R10, R10, 0x7fffff, RZ, 0xc0, !PT ;  /* 0x007fffff0a0a7812 */ /* 0x000fe400078ec0ff */
[----:B------:R-:W-:Y:S02]  /*0a00*/  FSEL R13, R13, +QNAN , !P0 ;  /* 0x7fffffff0d0d7808 */ /* 0x000fe40004000000 */
[----:B------:R-:W-:-:S02]  /*0a10*/  LOP3.LUT R0, R0, 0xff800000, RZ, 0xc0, !PT ;  /* 0xff80000000007812 */ /* 0x000fc400078ec0ff */
[----:B------:R-:W-:Y:S02]  /*0a20*/  LOP3.LUT R10, R10, 0x3f800000, RZ, 0xfc, !PT ;  /* 0x3f8000000a0a7812 */ /* 0x000fe400078efcff */
[----:B------:R-:W-:Y:S01]  /*0a30*/  FSEL R16, R13, +QNAN , P2 ;  /* 0x7fffffff0d107808 */ /* 0x000fe20001000000 */
[----:B------:R-:W-:-:S05]  /*0a40*/  VIADD R0, R0, 0xb800000 ;  /* 0x0b80000000007836 */ /* 0x000fca0000000000 */
[----:B------:R-:W-:-:S13]  /*0a50*/  ISETP.NE.AND P1, PT, R0, RZ, PT ;  /* 0x000000ff0000720c */ /* 0x000fda0003f25270 */
[----:B------:R-:W-:Y:S05]  /*0a60*/  @!P1 BRA `(.L_x_16) ;  /* 0x0000000000409947 */ /* 0x000fea0003800000 */
[----:B------:R-:W-:-:S04]  /*0a70*/  LOP3.LUT R11, R11, 0x7fffff, RZ, 0xc0, !PT ;  /* 0x007fffff0b0b7812 */ /* 0x000fc800078ec0ff */
[----:B------:R-:W-:-:S04]  /*0a80*/  LOP3.LUT R11, R11, 0x3f800000, RZ, 0xfc, !PT ;  /* 0x3f8000000b0b7812 */ /* 0x000fc800078efcff */
[----:B------:R0:W1:Y:S03]  /*0a90*/  MUFU.RCP R12, R11 ;  /* 0x0000000b000c7308 */ /* 0x0000660000001000 */
.L_x_17:
[----:B------:R-:W-:-:S04]  /*0aa0*/  VIMNMX.U32 R13, PT, PT, R0, 0xb800000, PT ;  /* 0x0b800000000d7848 */ /* 0x000fc80003fe0000 */
[----:B------:R-:W-:Y:S01]  /*0ab0*/  IADD3 R10, PT, PT, R13, R10, RZ ;  /* 0x0000000a0d0a7210 */ /* 0x000fe20007ffe0ff */
[----:B------:R-:W-:-:S04]  /*0ac0*/  IMAD.IADD R0, R0, 0x1, -R13 ;  /* 0x0000000100007824 */ /* 0x000fc800078e0a0d */
[----:B-1----:R-:W-:Y:S01]  /*0ad0*/  FMUL R15, R12, R10 ;  /* 0x0000000a0c0f7220 */ /* 0x002fe20000400000 */
[----:B------:R-:W-:-:S03]  /*0ae0*/  ISETP.NE.AND P1, PT, R0, RZ, PT ;  /* 0x000000ff0000720c */ /* 0x000fc60003f25270 */
[----:B------:R-:W-:-:S04]  /*0af0*/  FFMA R14, -R11, R15, R10 ;  /* 0x0000000f0b0e7223 */ /* 0x000fc8000000010a */
[----:B------:R-:W-:-:S04]  /*0b00*/  FFMA R15, R12, R14, R15 ;  /* 0x0000000e0c0f7223 */ /* 0x000fc8000000000f */
[----:B------:R-:W-:-:S04]  /*0b10*/  FFMA R14, -R11, R15, R10 ;  /* 0x0000000f0b0e7223 */ /* 0x000fc8000000010a */
[----:B------:R-:W-:-:S06]  /*0b20*/  FFMA.RZ R14, R12, R14, R15 ;  /* 0x0000000e0c0e7223 */ /* 0x000fcc000000c00f */
[----:B------:R-:W1:Y:S02]  /*0b30*/  FRND.TRUNC R14, R14 ;  /* 0x0000000e000e7307 */ /* 0x000e64000020d000 */
[----:B-1----:R-:W-:-:S05]  /*0b40*/  FFMA R10, -R11, R14, R10 ;  /* 0x0000000e0b0a7223 */ /* 0x002fca000000010a */
[----:B------:R-:W-:-:S13]  /*0b50*/  ISETP.NE.AND P0, PT, R10, RZ, PT ;  /* 0x000000ff0a00720c */ /* 0x000fda0003f05270 */
[----:B------:R-:W-:Y:S05]  /*0b60*/  @P0 BRA P1, `(.L_x_17) ;  /* 0xfffffffc00cc0947 */ /* 0x000fea000083ffff */
.L_x_16:
[----:B------:R-:W-:Y:S05]  /*0b70*/  BSYNC.RECONVERGENT B2 ;  /* 0x0000000000027941 */ /* 0x000fea0003800200 */
.L_x_15:
[----:B0-----:R-:W-:-:S04]  /*0b80*/  FMUL R11, R10, 1.1920928955078125e-07 ;  /* 0x340000000a0b7820 */ /* 0x001fc80000400000 */
[----:B------:R-:W-:-:S07]  /*0b90*/  FMUL R10, R16, R11 ;  /* 0x0000000b100a7220 */ /* 0x000fce0000400000 */
.L_x_11:
[----:B------:R-:W-:Y:S05]  /*0ba0*/  BSYNC.RECONVERGENT B1 ;  /* 0x0000000000017941 */ /* 0x000fea0003800200 */
.L_x_10:
[----:B------:R-:W0:Y:S01]  /*0bb0*/  LDCU UR4, c[0x0][0x39c] ;  /* 0x00007380ff0477ac */ /* 0x000e220008000800 */
[----:B------:R-:W1:Y:S01]  /*0bc0*/  MUFU.RCP R12, R3 ;  /* 0x00000003000c7308 */ /* 0x000e620000001000 */
[----:B------:R-:W-:Y:S01]  /*0bd0*/  FSETP.NAN.AND P0, PT, |R10|, |R10|, PT ;  /* 0x4000000a0a00720b */ /* 0x000fe20003f08200 */
[----:B------:R-:W-:Y:S01]  /*0be0*/  BSSY.RECONVERGENT B1, `(.L_x_18) ;  /* 0x0000010000017945 */ /* 0x000fe20003800200 */
[----:B0-----:R-:W-:Y:S01]  /*0bf0*/  FMUL R0, R2, UR4 ;  /* 0x0000000402007c20 */ /* 0x001fe20008400000 */
[----:B-1----:R-:W-:-:S04]  /*0c00*/  FFMA R11, R12, -R3, 1 ;  /* 0x3f8000000c0b7423 */ /* 0x002fc80000000803 */
[----:B------:R-:W0:Y:S01]  /*0c10*/  FCHK P1, R0, R3 ;  /* 0x0000000300007302 */ /* 0x000e220000020000 */
[----:B------:R-:W-:Y:S01]  /*0c20*/  FFMA R13, R12, R11, R12 ;  /* 0x0000000b0c0d7223 */ /* 0x000fe2000000000c */
[----:B------:R-:W-:-:S03]  /*0c30*/  LOP3.LUT R11, R10, 0x80000000, R2, 0xb8, !PT ;  /* 0x800000000a0b7812 */ /* 0x000fc600078eb802 */
[----:B------:R-:W-:Y:S01]  /*0c40*/  FFMA R12, R0, R13, RZ ;  /* 0x0000000d000c7223 */ /* 0x000fe200000000ff */
[----:B------:R-:W-:-:S03]  /*0c50*/  FSEL R10, R10, R11, P0 ;  /* 0x0000000b0a0a7208 */ /* 0x000fc60000000000 */
[----:B------:R-:W-:-:S04]  /*0c60*/  FFMA R2, R12, -R3, R0 ;  /* 0x800000030c027223 */ /* 0x000fc80000000000 */
[----:B------:R-:W-:Y:S01]  /*0c70*/  FFMA R13, R13, R2, R12 ;  /* 0x000000020d0d7223 */ /* 0x000fe2000000000c */
[----:B0-----:R-:W-:Y:S06]  /*0c80*/  @!P1 BRA `(.L_x_19) ;  /* 0x0000000000149947 */ /* 0x001fec0003800000 */
[----:B------:R-:W0:Y:S01]  /*0c90*/  LDCU UR4, c[0x0][0x398] ;  /* 0x00007300ff0477ac */ /* 0x000e220008000800 */
[----:B------:R-:W-:Y:S01]  /*0ca0*/  MOV R12, 0xcd0 ;  /* 0x00000cd0000c7802 */ /* 0x000fe20000000f00 */
[----:B0-----:R-:W-:-:S07]  /*0cb0*/  IMAD.U32 R3, RZ, RZ, UR4 ;  /* 0x00000004ff037e24 */ /* 0x001fce000f8e00ff */
[----:B------:R-:W-:Y:S05]  /*0cc0*/  CALL.REL.NOINC `($__internal_0_$__cuda_sm3x_div_rn_noftz_f32_slowpath) ;  /* 0x0000000000847944 */ /* 0x000fea0003c00000 */
[----:B------:R-:W-:-:S07]  /*0cd0*/  IMAD.MOV.U32 R13, RZ, RZ, R2 ;  /* 0x000000ffff0d7224 */ /* 0x000fce00078e0002 */
.L_x_19:
[----:B------:R-:W-:Y:S05]  /*0ce0*/  BSYNC.RECONVERGENT B1 ;  /* 0x0000000000017941 */ /* 0x000fea0003800200 */
.L_x_18:
[----:B------:R-:W0:Y:S01]  /*0cf0*/  LDC R11, c[0x0][0x3a0] ;  /* 0x0000e800ff0b7b82 */ /* 0x000e220000000800 */
[----:B------:R-:W1:Y:S01]  /*0d00*/  LDCU UR4, c[0x0][0x394] ;  /* 0x00007280ff0477ac */ /* 0x000e620008000800 */
[----:B------:R-:W-:Y:S01]  /*0d10*/  BSSY.RECONVERGENT B1, `(.L_x_20) ;  /* 0x0000011000017945 */ /* 0x000fe20003800200 */
[----:B-1----:R-:W-:-:S05]  /*0d20*/  FFMA R0, R10, UR4, -R13 ;  /* 0x000000040a007c23 */ /* 0x002fca000800080d */
[----:B------:R-:W-:Y:S01]  /*0d30*/  FSETP.GEU.AND P0, PT, R0, RZ, PT ;  /* 0x000000ff0000720b */ /* 0x000fe20003f0e000 */
[----:B0-----:R-:W0:-:S12]  /*0d40*/  MUFU.RCP R2, R11 ;  /* 0x0000000b00027308 */ /* 0x001e180000001000 */
[----:B------:R-:W-:-:S04]  /*0d50*/  @!P0 FADD R0, R0, R11 ;  /* 0x0000000b00008221 */ /* 0x000fc80000000000 */
[----:B------:R-:W1:Y:S01]  /*0d60*/  FCHK P0, R0, R11 ;  /* 0x0000000b00007302 */ /* 0x000e620000000000 */
[----:B0-----:R-:W-:-:S04]  /*0d70*/  FFMA R3, R2, -R11, 1 ;  /* 0x3f80000002037423 */ /* 0x001fc8000000080b */
[----:B------:R-:W-:-:S04]  /*0d80*/  FFMA R3, R2, R3, R2 ;  /* 0x0000000302037223 */ /* 0x000fc80000000002 */
[----:B------:R-:W-:-:S04]  /*0d90*/  FFMA R2, R0, R3, RZ ;  /* 0x0000000300027223 */ /* 0x000fc800000000ff */
[----:B------:R-:W-:-:S04]  /*0da0*/  FFMA R10, R2, -R11, R0 ;  /* 0x8000000b020a7223 */ /* 0x000fc80000000000 */
[----:B------:R-:W-:Y:S01]  /*0db0*/  FFMA R10, R3, R10, R2 ;  /* 0x0000000a030a7223 */ /* 0x000fe20000000002 */
[----:B-1----:R-:W-:Y:S06]  /*0dc0*/  @!P0 BRA `(.L_x_21) ;  /* 0x0000000000148947 */ /* 0x002fec0003800000 */
[----:B------:R-:W0:Y:S01]  /*0dd0*/  LDCU UR4, c[0x0][0x3a0] ;  /* 0x00007400ff0477ac */ /* 0x000e220008000800 */
[----:B------:R-:W-:Y:S02]  /*0de0*/  MOV R12, 0xe10 ;  /* 0x00000e10000c7802 */ /* 0x000fe40000000f00 */
[----:B0-----:R-:W-:-:S07]  /*0df0*/  MOV R3, UR4 ;  /* 0x0000000400037c02 */ /* 0x001fce0008000f00 */
[----:B------:R-:W-:Y:S05]  /*0e00*/  CALL.REL.NOINC `($__internal_0_$__cuda_sm3x_div_rn_noftz_f32_slowpath) ;  /* 0x0000000000347944 */ /* 0x000fea0003c00000 */
[----:B------:R-:W-:-:S07]  /*0e10*/  IMAD.MOV.U32 R10, RZ, RZ, R2 ;  /* 0x000000ffff0a7224 */ /* 0x000fce00078e0002 */
.L_x_21:
[----:B------:R-:W-:Y:S05]  /*0e20*/  BSYNC.RECONVERGENT B1 ;  /* 0x0000000000017941 */ /* 0x000fea0003800200 */
.L_x_20:
[----:B------:R-:W0:Y:S01]  /*0e30*/  LDC.64 R2, c[0x0][0x3b0] ;  /* 0x0000ec00ff027b82 */ /* 0x000e220000000a00 */
[----:B------:R-:W-:Y:S01]  /*0e40*/  FSETP.GTU.AND P0, PT, R10, R9, PT ;  /* 0x000000090a00720b */ /* 0x000fe20003f0c000 */
[----:B------:R1:W-:Y:S01]  /*0e50*/  STG.E desc[UR6][R6.64], R0 ;  /* 0x0000000006007986 */ /* 0x0003e2000c101906 */
[----:B0-----:R-:W-:-:S05]  /*0e60*/  IMAD.WIDE R2, R8, 0x4, R2 ;  /* 0x0000000408027825 */ /* 0x001fca00078e0202 */
[----:B------:R1:W-:Y:S06]  /*0e70*/  STG.E desc[UR6][R2.64], R10 ;  /* 0x0000000a02007986 */ /* 0x0003ec000c101906 */
[----:B------:R-:W-:Y:S05]  /*0e80*/  @P0 EXIT ;  /* 0x000000000000094d */ /* 0x000fea0003800000 */
.L_x_9:
[----:B------:R-:W-:Y:S05]  /*0e90*/  BSYNC.RECONVERGENT B0 ;  /* 0x0000000000007941 */ /* 0x000fea0003800200 */
.L_x_8:
[----:B-1----:R-:W2:Y:S02]  /*0ea0*/  LDG.E R0, desc[UR6][R4.64] ;  /* 0x0000000604007981 */ /* 0x002ea4000c1e1900 */
[----:B--2---:R-:W-:-:S05]  /*0eb0*/  IMAD.MOV R3, RZ, RZ, -R0 ;  /* 0x000000ffff037224 */ /* 0x004fca00078e0a00 */
[----:B------:R-:W-:Y:S01]  /*0ec0*/  STG.E desc[UR6][R4.64], R3 ;  /* 0x0000000304007986 */ /* 0x000fe2000c101906 */
[----:B------:R-:W-:Y:S05]  /*0ed0*/  EXIT ;  /* 0x000000000000794d */ /* 0x000fea0003800000 */
        .weak           $__internal_0_$__cuda_sm3x_div_rn_noftz_f32_slowpath
        .type           $__internal_0_$__cuda_sm3x_div_rn_noftz_f32_slowpath,@function
        .size           $__internal_0_$__cuda_sm3x_div_rn_noftz_f32_slowpath,(.L_x_34 - $__internal_0_$__cuda_sm3x_div_rn_noftz_f32_slowpath)
$__internal_0_$__cuda_sm3x_div_rn_noftz_f32_slowpath:
[----:B------:R-:W-:Y:S01]  /*0ee0*/  SHF.R.U32.HI R13, RZ, 0x17, R3 ;  /* 0x00000017ff0d7819 */ /* 0x000fe20000011603 */
[----:B------:R-:W-:Y:S01]  /*0ef0*/  BSSY.RECONVERGENT B2, `(.L_x_22) ;  /* 0x0000063000027945 */ /* 0x000fe20003800200 */
[--C-:B------:R-:W-:Y:S02]  /*0f00*/  SHF.R.U32.HI R2, RZ, 0x17, R0.reuse ;  /* 0x00000017ff027819 */ /* 0x100fe40000011600 */
[----:B------:R-:W-:Y:S02]  /*0f10*/  LOP3.LUT R13, R13, 0xff, RZ, 0xc0, !PT ;  /* 0x000000ff0d0d7812 */ /* 0x000fe400078ec0ff */
[----:B------:R-:W-:Y:S01]  /*0f20*/  LOP3.LUT R16, R2, 0xff, RZ, 0xc0, !PT ;  /* 0x000000ff02107812 */ /* 0x000fe200078ec0ff */
[----:B------:R-:W-:Y:S02]  /*0f30*/  IMAD.MOV.U32 R2, RZ, RZ, R0 ;  /* 0x000000ffff027224 */ /* 0x000fe400078e0000 */
[----:B------:R-:W-:Y:S01]  /*0f40*/  VIADD R15, R13, 0xffffffff ;  /* 0xffffffff0d0f7836 */ /* 0x000fe20000000000 */
[----:B------:R-:W-:-:S04]  /*0f50*/  IADD3 R14, PT, PT, R16, -0x1, RZ ;  /* 0xffffffff100e7810 */ /* 0x000fc80007ffe0ff */
[----:B------:R-:W-:-:S04]  /*0f60*/  ISETP.GT.U32.AND P0, PT, R15, 0xfd, PT ;  /* 0x000000fd0f00780c */ /* 0x000fc80003f04070 */
[----:B------:R-:W-:-:S13]  /*0f70*/  ISETP.GT.U32.OR P0, PT, R14, 0xfd, P0 ;  /* 0x000000fd0e00780c */ /* 0x000fda0000704470 */
[----:B------:R-:W-:Y:S01]  /*0f80*/  @!P0 IMAD.MOV.U32 R11, RZ, RZ, RZ ;  /* 0x000000ffff0b8224 */ /* 0x000fe200078e00ff */
[----:B------:R-:W-:Y:S06]  /*0f90*/  @!P0 BRA `(.L_x_23) ;  /* 0x00000000005c8947 */ /* 0x000fec0003800000 */
[----:B------:R-:W-:Y:S02]  /*0fa0*/  FSETP.GTU.FTZ.AND P0, PT, |R0|, +INF , PT ;  /* 0x7f8000000000780b */ /* 0x000fe40003f1c200 */
[----:B------:R-:W-:-:S04]  /*0fb0*/  FSETP.GTU.FTZ.AND P1, PT, |R3|, +INF , PT ;  /* 0x7f8000000300780b */ /* 0x000fc80003f3c200 */
[----:B------:R-:W-:-:S13]  /*0fc0*/  PLOP3.LUT P0, PT, P0, P1, PT, 0xf8, 0x8f ;  /* 0x00000000008f781c */ /* 0x000fda0000703f70 */
[----:B------:R-:W-:Y:S05]  /*0fd0*/  @P0 BRA `(.L_x_24) ;  /* 0x00000004004c0947 */ /* 0x000fea0003800000 */
[----:B------:R-:W-:-:S13]  /*0fe0*/  LOP3.LUT P0, RZ, R3, 0x7fffffff, R2, 0xc8, !PT ;  /* 0x7fffffff03ff7812 */ /* 0x000fda000780c802 */
[----:B------:R-:W-:Y:S05]  /*0ff0*/  @!P0 BRA `(.L_x_25) ;  /* 0x00000004003c8947 */ /* 0x000fea0003800000 */
[C---:B------:R-:W-:Y:S02]  /*1000*/  FSETP.NEU.FTZ.AND P2, PT, |R0|.reuse, +INF , PT ;  /* 0x7f8000000000780b */ /* 0x040fe40003f5d200 */
[----:B------:R-:W-:Y:S02]  /*1010*/  FSETP.NEU.FTZ.AND P1, PT, |R3|, +INF , PT ;  /* 0x7f8000000300780b */ /* 0x000fe40003f3d200 */
[----:B------:R-:W-:-:S11]  /*1020*/  FSETP.NEU.FTZ.AND P0, PT, |R0|, +INF , PT ;  /* 0x7f8000000000780b */ /* 0x000fd60003f1d200 */
[----:B------:R-:W-:Y:S05]  /*1030*/  @!P1 BRA !P2, `(.L_x_25) ;  /* 0x00000004002c9947 */ /* 0x000fea0005000000 */
[----:B------:R-:W-:-:S04]  /*1040*/  LOP3.LUT P2, RZ, R2, 0x7fffffff, RZ, 0xc0, !PT ;  /* 0x7fffffff02ff7812 */ /* 0x000fc8000784c0ff */
[----:B------:R-:W-:-:S13]  /*1050*/  PLOP3.LUT P1, PT, P1, P2, PT, 0x2f, 0xf2 ;  /* 0x0000000000f2781c */ /* 0x000fda0000f24577 */
[----:B------:R-:W-:Y:S05]  /*1060*/  @P1 BRA `(.L_x_26) ;  /* 0x0000000400181947 */ /* 0x000fea0003800000 */
[----:B------:R-:W-:-:S04]  /*1070*/  LOP3.LUT P1, RZ, R3, 0x7fffffff, RZ, 0xc0, !PT ;  /* 0x7fffffff03ff7812 */ /* 0x000fc8000782c0ff */
[----:B------:R-:W-:-:S13]  /*1080*/  PLOP3.LUT P0, PT, P0, P1, PT, 0x2f, 0xf2 ;  /* 0x0000000000f2781c */ /* 0x000fda0000702577 */
[----:B------:R-:W-:Y:S05]  /*1090*/  @P0 BRA `(.L_x_27) ;  /* 0x0000000400000947 */ /* 0x000fea0003800000 */
[----:B------:R-:W-:Y:S02]  /*10a0*/  ISETP.GE.AND P0, PT, R14, RZ, PT ;  /* 0x000000ff0e00720c */ /* 0x000fe40003f06270 */
[----:B------:R-:W-:-:S11]  /*10b0*/  ISETP.GE.AND P1, PT, R15, RZ, PT ;  /* 0x000000ff0f00720c */ /* 0x000fd60003f26270 */
[----:B------:R-:W-:Y:S01]  /*10c0*/  @P0 IMAD.MOV.U32 R11, RZ, RZ, RZ ;  /* 0x000000ffff0b0224 */ /* 0x000fe200078e00ff */
[----:B------:R-:W-:Y:S01]  /*10d0*/  @!P0 MOV R11, 0xffffffc0 ;  /* 0xffffffc0000b8802 */ /* 0x000fe20000000f00 */
[----:B------:R-:W-:Y:S01]  /*10e0*/  @!P0 FFMA R2, R0, 1.84467440737095516160e+19, RZ ;  /* 0x5f80000000028823 */ /* 0x000fe200000000ff */
[----:B------:R-:W-:-:S03]  /*10f0*/  @!P1 FFMA R3, R3, 1.84467440737095516160e+19, RZ ;  /* 0x5f80000003039823 */ /* 0x000fc600000000ff */
[----:B------:R-:W-:-:S07]  /*1100*/  @!P1 VIADD R11, R11, 0x40 ;  /* 0x000000400b0b9836 */ /* 0x000fce0000000000 */
.L_x_23:
[----:B------:R-:W-:Y:S01]  /*1110*/  LEA R14, R13, 0xc0800000, 0x17 ;  /* 0xc08000000d0e7811 */ /* 0x000fe200078eb8ff */
[----:B------:R-:W-:Y:S04]  /*1120*/  BSSY.RECONVERGENT B3, `(.L_x_28) ;  /* 0x0000036000037945 */ /* 0x000fe80003800200 */
[----:B------:R-:W-:Y:S02]  /*1130*/  IMAD.IADD R14, R3, 0x1, -R14 ;  /* 0x00000001030e7824 */ /* 0x000fe400078e0a0e */
[----:B------:R-:W-:Y:S02]  /*1140*/  VIADD R3, R16, 0xffffff81 ;  /* 0xffffff8110037836 */ /* 0x000fe40000000000 */
[----:B------:R0:W1:Y:S01]  /*1150*/  MUFU.RCP R15, R14 ;  /* 0x0000000e000f7308 */ /* 0x0000620000001000 */
[----:B------:R-:W-:Y:S01]  /*1160*/  FADD.FTZ R17, -R14, -RZ ;  /* 0x800000ff0e117221 */ /* 0x000fe20000010100 */
[C---:B------:R-:W-:Y:S01]  /*1170*/  IMAD R2, R3.reuse, -0x800000, R2 ;  /* 0xff80000003027824 */ /* 0x040fe200078e0202 */
[----:B0-----:R-:W-:-:S04]  /*1180*/  IADD3 R14, PT, PT, R3, 0x7f, -R13 ;  /* 0x0000007f030e7810 */ /* 0x001fc80007ffe80d */
[----:B------:R-:W-:Y:S01]  /*1190*/  IADD3 R14, PT, PT, R14, R11, RZ ;  /* 0x0000000b0e0e7210 */ /* 0x000fe20007ffe0ff */
[----:B-1----:R-:W-:-:S04]  /*11a0*/  FFMA R16, R15, R17, 1 ;  /* 0x3f8000000f107423 */ /* 0x002fc80000000011 */
[----:B------:R-:W-:-:S04]  /*11b0*/  FFMA R18, R15, R16, R15 ;  /* 0x000000100f127223 */ /* 0x000fc8000000000f */
[----:B------:R-:W-:-:S04]  /*11c0*/  FFMA R15, R2, R18, RZ ;  /* 0x00000012020f7223 */ /* 0x000fc800000000ff */
[----:B------:R-:W-:-:S04]  /*11d0*/  FFMA R16, R17, R15, R2 ;  /* 0x0000000f11107223 */ /* 0x000fc80000000002 */
[----:B------:R-:W-:-:S04]  /*11e0*/  FFMA R15, R18, R16, R15 ;  /* 0x00000010120f7223 */ /* 0x000fc8000000000f */
[----:B------:R-:W-:-:S04]  /*11f0*/  FFMA R16, R17, R15, R2 ;  /* 0x0000000f11107223 */ /* 0x000fc80000000002 */
[----:B------:R-:W-:-:S05]  /*1200*/  FFMA R2, R18, R16, R15 ;  /* 0x0000001012027223 */ /* 0x000fca000000000f */
[----:B------:R-:W-:-:S04]  /*1210*/  SHF.R.U32.HI R3, RZ, 0x17, R2 ;  /* 0x00000017ff037819 */ /* 0x000fc80000011602 */
[----:B------:R-:W-:-:S05]  /*1220*/  LOP3.LUT R3, R3, 0xff, RZ, 0xc0, !PT ;  /* 0x000000ff03037812 */ /* 0x000fca00078ec0ff */
[----:B------:R-:W-:-:S04]  /*1230*/  IMAD.IADD R13, R3, 0x1, R14 ;  /* 0x00000001030d7824 */ /* 0x000fc800078e020e */
[----:B------:R-:W-:-:S05]  /*1240*/  VIADD R3, R13, 0xffffffff ;  /* 0xffffffff0d037836 */ /* 0x000fca0000000000 */
[----:B------:R-:W-:-:S13]  /*1250*/  ISETP.GE.U32.AND P0, PT, R3, 0xfe, PT ;  /* 0x000000fe0300780c */ /* 0x000fda0003f06070 */
[----:B------:R-:W-:Y:S05]  /*1260*/  @!P0 BRA `(.L_x_29) ;  /* 0x0000000000808947 */ /* 0x000fea0003800000 */
[----:B------:R-:W-:-:S13]  /*1270*/  ISETP.GT.AND P0, PT, R13, 0xfe, PT ;  /* 0x000000fe0d00780c */ /* 0x000fda0003f04270 */
[----:B------:R-:W-:Y:S05]  /*1280*/  @P0 BRA `(.L_x_30) ;  /* 0x00000000006c0947 */ /* 0x000fea0003800000 */
[----:B------:R-:W-:-:S13]  /*1290*/  ISETP.GE.AND P0, PT, R13, 0x1, PT ;  /* 0x000000010d00780c */ /* 0x000fda0003f06270 */
[----:B------:R-:W-:Y:S05]  /*12a0*/  @P0 BRA `(.L_x_31) ;  /* 0x0000000000740947 */ /* 0x000fea0003800000 */
[----:B------:R-:W-:Y:S02]  /*12b0*/  ISETP.GE.AND P0, PT, R13, -0x18, PT ;  /* 0xffffffe80d00780c */ /* 0x000fe40003f06270 */
[----:B------:R-:W-:-:S11]  /*12c0*/  LOP3.LUT R2, R2, 0x80000000, RZ, 0xc0, !PT ;  /* 0x8000000002027812 */ /* 0x000fd600078ec0ff */
[----:B------:R-:W-:Y:S05]  /*12d0*/  @!P0 BRA `(.L_x_31) ;  /* 0x0000000000688947 */ /* 0x000fea0003800000 */
[CCC-:B------:R-:W-:Y:S01]  /*12e0*/  FFMA.RZ R3, R18.reuse, R16.reuse, R15.reuse ;  /* 0x0000001012037223 */ /* 0x1c0fe2000000c00f */
[CCC-:B------:R-:W-:Y:S01]  /*12f0*/  FFMA.RM R14, R18.reuse, R16.reuse, R15.reuse ;  /* 0x00000010120e7223 */ /* 0x1c0fe2000000400f */
[C---:B------:R-:W-:Y:S02]  /*1300*/  ISETP.NE.AND P2, PT, R13.reuse, RZ, PT ;  /* 0x000000ff0d00720c */ /* 0x040fe40003f45270 */
[----:B------:R-:W-:Y:S02]  /*1310*/  ISETP.NE.AND P1, PT, R13, RZ, PT ;  /* 0x000000ff0d00720c */ /* 0x000fe40003f25270 */
[----:B------:R-:W-:Y:S01]  /*1320*/  LOP3.LUT R11, R3, 0x7fffff, RZ, 0xc0, !PT ;  /* 0x007fffff030b7812 */ /* 0x000fe200078ec0ff */
[----:B------:R-:W-:Y:S01]  /*1330*/  FFMA.RP R3, R18, R16, R15 ;  /* 0x0000001012037223 */ /* 0x000fe2000000800f */
[----:B------:R-:W-:Y:S01]  /*1340*/  IADD3 R16, PT, PT, R13, 0x20, RZ ;  /* 0x000000200d107810 */ /* 0x000fe20007ffe0ff */
[----:B------:R-:W-:Y:S01]  /*1350*/  IMAD.MOV R13, RZ, RZ, -R13 ;  /* 0x000000ffff0d7224 */ /* 0x000fe200078e0a0d */
[----:B------:R-:W-:-:S02]  /*1360*/  LOP3.LUT R11, R11, 0x800000, RZ, 0xfc, !PT ;  /* 0x008000000b0b7812 */ /* 0x000fc400078efcff */
[----:B------:R-:W-:Y:S02]  /*1370*/  FSETP.NEU.FTZ.AND P0, PT, R3, R14, PT ;  /* 0x0000000e0300720b */ /* 0x000fe40003f1d000 */
[----:B------:R-:W-:Y:S02]  /*1380*/  SHF.L.U32 R16, R11, R16, RZ ;  /* 0x000000100b107219 */ /* 0x000fe400000006ff */
[----:B------:R-:W-:Y:S02]  /*1390*/  SEL R14, R13, RZ, P2 ;  /* 0x000000ff0d0e7207 */ /* 0x000fe40001000000 */
[----:B------:R-:W-:Y:S02]  /*13a0*/  ISETP.NE.AND P1, PT, R16, RZ, P1 ;  /* 0x000000ff1000720c */ /* 0x000fe40000f25270 */
[----:B------:R-:W-:Y:S02]  /*13b0*/  SHF.R.U32.HI R14, RZ, R14, R11 ;  /* 0x0000000eff0e7219 */ /* 0x000fe4000001160b */
[----:B------:R-:W-:-:S02]  /*13c0*/  PLOP3.LUT P0, PT, P0, P1, PT, 0xf8, 0x8f ;  /* 0x00000000008f781c */ /* 0x000fc40000703f70 */
[----:B------:R-:W-:Y:S02]  /*13d0*/  SHF.R.U32.HI R16, RZ, 0x1, R14 ;  /* 0x00000001ff107819 */ /* 0x000fe4000001160e */
[----:B------:R-:W-:-:S04]  /*13e0*/  SEL R3, RZ, 0x1, !P0 ;  /* 0x00000001ff037807 */ /* 0x000fc80004000000 */
[----:B------:R-:W-:-:S04]  /*13f0*/  LOP3.LUT R3, R3, 0x1, R16, 0xf8, !PT ;  /* 0x0000000103037812 */ /* 0x000fc800078ef810 */
[----:B------:R-:W-:-:S05]  /*1400*/  LOP3.LUT R3, R3, R14, RZ, 0xc0, !PT ;  /* 0x0000000e03037212 */ /* 0x000fca00078ec0ff */
[----:B------:R-:W-:-:S05]  /*1410*/  IMAD.IADD R3, R16, 0x1, R3 ;  /* 0x0000000110037824 */ /* 0x000fca00078e0203 */
[----:B------:R-:W-:Y:S01]  /*1420*/  LOP3.LUT R2, R3, R2, RZ, 0xfc, !PT ;  /* 0x0000000203027212 */ /* 0x000fe200078efcff */
[----:B------:R-:W-:Y:S06]  /*1430*/  BRA `(.L_x_31) ;  /* 0x0000000000107947 */ /* 0x000fec0003800000 */
.L_x_30:
[----:B------:R-:W-:-:S04]  /*1440*/  LOP3.LUT R2, R2, 0x80000000, RZ, 0xc0, !PT ;  /* 0x8000000002027812 */ /* 0x000fc800078ec0ff */
[----:B------:R-:W-:Y:S01]  /*1450*/  LOP3.LUT R2, R2, 0x7f800000, RZ, 0xfc, !PT ;  /* 0x7f80000002027812 */ /* 0x000fe200078efcff */
[----:B------:R-:W-:Y:S06]  /*1460*/  BRA `(.L_x_31) ;  /* 0x0000000000047947 */ /* 0x000fec0003800000 */
.L_x_29:
[----:B------:R-:W-:-:S07]  /*1470*/  LEA R2, R14, R2, 0x17 ;  /* 0x000000020e027211 */ /* 0x000fce00078eb8ff */
.L_x_31:
[----:B------:R-:W-:Y:S05]  /*1480*/  BSYNC.RECONVERGENT B3 ;  /* 0x0000000000037941 */ /* 0x000fea0003800200 */
.L_x_28:
[----:B------:R-:W-:Y:S05]  /*1490*/  BRA `(.L_x_32) ;  /* 0x0000000000207947 */ /* 0x000fea0003800000 */
.L_x_27:
[----:B------:R-:W-:-:S04]  /*14a0*/  LOP3.LUT R2, R3, 0x80000000, R2, 0x48, !PT ;  /* 0x8000000003027812 */ /* 0x000fc800078e4802 */
[----:B------:R-:W-:Y:S01]  /*14b0*/  LOP3.LUT R2, R2, 0x7f800000, RZ, 0xfc, !PT ;  /* 0x7f80000002027812 */ /* 0x000fe200078efcff */
[----:B------:R-:W-:Y:S06]  /*14c0*/  BRA `(.L_x_32) ;  /* 0x0000000000147947 */ /* 0x000fec0003800000 */
.L_x_26:
[----:B------:R-:W-:Y:S01]  /*14d0*/  LOP3.LUT R2, R3, 0x80000000, R2, 0x48, !PT ;  /* 0x8000000003027812 */ /* 0x000fe200078e4802 */
[----:B------:R-:W-:Y:S06]  /*14e0*/  BRA `(.L_x_32) ;  /* 0x00000000000c7947 */ /* 0x000fec0003800000 */
.L_x_25:
[----:B------:R-:W0:Y:S01]  /*14f0*/  MUFU.RSQ R2, -QNAN ;  /* 0xffc0000000027908 */ /* 0x000e220000001400 */
[----:B------:R-:W-:Y:S05]  /*1500*/  BRA `(.L_x_32) ;  /* 0x0000000000047947 */ /* 0x000fea0003800000 */
.L_x_24:
[----:B------:R-:W-:-:S07]  /*1510*/  FADD.FTZ R2, R0, R3 ;  /* 0x0000000300027221 */ /* 0x000fce0000010000 */
.L_x_32:
[----:B------:R-:W-:Y:S05]  /*1520*/  BSYNC.RECONVERGENT B2 ;  /* 0x0000000000027941 */ /* 0x000fea0003800200 */
.L_x_22:
[----:B------:R-:W-:-:S04]  /*1530*/  IMAD.MOV.U32 R13, RZ, RZ, 0x0 ;  /* 0x00000000ff0d7424 */ /* 0x000fc800078e00ff */
[----:B0-----:R-:W-:Y:S05]  /*1540*/  RET.REL.NODEC R12 `(_Z21GPUKernel_update_gridPiiffffffPfS0_S0_) ;  /* 0xffffffe80cac7950 */ /* 0x001fea0003c3ffff */
.L_x_33:
[----:B------:R-:W-:-:S00]  /*1550*/  BRA `(.L_x_33) ;  /* 0xfffffffc00fc7947 */ /* 0x000fc0000383ffff */
[----:B------:R-:W-:-:S00]  /*1560*/  NOP ;  /* 0x0000000000007918 */ /* 0x000fc00000000000 */
        /* <DEDUP_REMOVED lines=9> */
.L_x_34:


//--------------------- .nv.shared._Z21GPUKernel_update_gridPiiffffffPfS0_S0_ --------------------------
	.section	.nv.shared._Z21GPUKernel_update_gridPiiffffffPfS0_S0_,"aw",@nobits
	.sectionflags	@""
	.align	16
	.zero		1024


//--------------------- .nv.shared.reserved.0     --------------------------
	.section	.nv.shared.reserved.0,"aw",@nobits
	.weak		__nv_reservedSMEM_offset_0_alias
	.size		__nv_reservedSMEM_offset_0_alias, 0, 64
	.other		__nv_reservedSMEM_offset_0_alias,@"STO_CUDA_RESERVED_SHARED STV_DEFAULT"
__nv_reservedSMEM_offset_0_alias:
	.zero		0
	.zero		64


//--------------------- .nv.constant0._Z21GPUKernel_update_gridPiiffffffPfS0_S0_ --------------------------
	.section	.nv.constant0._Z21GPUKernel_update_gridPiiffffffPfS0_S0_,"a",@progbits
	.sectionflags	@""
	.align	4
.nv.constant0._Z21GPUKernel_update_gridPiiffffffPfS0_S0_:
	.zero		960


//--------------------- SYMBOLS --------------------------

	.type		.nv.reservedSmem.offset0,@object
	.size		.nv.reservedSmem.offset0,0x4
	.type		.nv.reservedSmem.cap,@object
	.size		.nv.reservedSmem.cap,0x4
